	.headerflags	@"EF_CUDA_TEXMODE_UNIFIED EF_CUDA_64BIT_ADDRESS EF_CUDA_ACCELERATORS EF_CUDA_SM90 EF_CUDA_VIRTUAL_SM(EF_CUDA_SM90)"
	.elftype	@"ET_EXEC"


//--------------------- .nv.info                  --------------------------
	.section	.nv.info,"",@"SHT_CUDA_INFO"
	.align	4


	//----- nvinfo : EIATTR_REGCOUNT
	.align		4
        /*0000*/ 	.byte	0x04, 0x2f
        /*0002*/ 	.short	(.L_1 - .L_0)
	.align		4
.L_0:
        /*0004*/ 	.word	index@(triton_poi_fused_add_convolution_mul_23)
        /*0008*/ 	.word	0x00000030


	//----- nvinfo : EIATTR_MIN_STACK_SIZE
	.align		4
.L_1:
        /*000c*/ 	.byte	0x04, 0x12
        /*000e*/ 	.short	(.L_3 - .L_2)
	.align		4
.L_2:
        /*0010*/ 	.word	index@(triton_poi_fused_add_convolution_mul_23)
        /*0014*/ 	.word	0x00000000


	//----- nvinfo : EIATTR_FRAME_SIZE
	.align		4
.L_3:
        /*0018*/ 	.byte	0x04, 0x11
        /*001a*/ 	.short	(.L_5 - .L_4)
	.align		4
.L_4:
        /*001c*/ 	.word	index@(triton_poi_fused_add_convolution_mul_23)
        /*0020*/ 	.word	0x00000000


	//----- nvinfo : EIATTR_MIN_STACK_SIZE
	.align		4
.L_5:
        /*0024*/ 	.byte	0x04, 0x12
        /*0026*/ 	.short	(.L_7 - .L_6)
	.align		4
.L_6:
        /*0028*/ 	.word	index@(triton_poi_fused_add_convolution_mul_23)
        /*002c*/ 	.word	0x00000000
.L_7:


//--------------------- .nv.info.triton_poi_fused_add_convolution_mul_23 --------------------------
	.section	.nv.info.triton_poi_fused_add_convolution_mul_23,"",@"SHT_CUDA_INFO"
	.sectionflags	@""
	.align	4


	//----- nvinfo : EIATTR_CUDA_API_VERSION
	.align		4
        /*0000*/ 	.byte	0x04, 0x37
        /*0002*/ 	.short	(.L_9 - .L_8)
.L_8:
        /*0004*/ 	.word	0x0000007c


	//----- nvinfo : EIATTR_KPARAM_INFO
	.align		4
.L_9:
        /*0008*/ 	.byte	0x04, 0x17
        /*000a*/ 	.short	(.L_11 - .L_10)
.L_10:
        /*000c*/ 	.word	0x00000000
        /*0010*/ 	.short	0x0009
        /*0012*/ 	.short	0x0044
        /*0014*/ 	.byte	0x00, 0xf0, 0x11, 0x00


	//----- nvinfo : EIATTR_KPARAM_INFO
	.align		4
.L_11:
        /*0018*/ 	.byte	0x04, 0x17
        /*001a*/ 	.short	(.L_13 - .L_12)
.L_12:
        /*001c*/ 	.word	0x00000000
        /*0020*/ 	.short	0x0008
        /*0022*/ 	.short	0x0040
        /*0024*/ 	.byte	0x00, 0xf0, 0x11, 0x00


	//----- nvinfo : EIATTR_KPARAM_INFO
	.align		4
.L_13:
        /*0028*/ 	.byte	0x04, 0x17
        /*002a*/ 	.short	(.L_15 - .L_14)
.L_14:
        /*002c*/ 	.word	0x00000000
        /*0030*/ 	.short	0x0007
        /*0032*/ 	.short	0x0038
        /*0034*/ 	.byte	0x00, 0xf4, 0x21, 0x00


	//----- nvinfo : EIATTR_KPARAM_INFO
	.align		4
.L_15:
        /*0038*/ 	.byte	0x04, 0x17
        /*003a*/ 	.short	(.L_17 - .L_16)
.L_16:
        /*003c*/ 	.word	0x00000000
        /*0040*/ 	.short	0x0006
        /*0042*/ 	.short	0x0030
        /*0044*/ 	.byte	0x00, 0xf4, 0x21, 0x00


	//----- nvinfo : EIATTR_KPARAM_INFO
	.align		4
.L_17:
        /*0048*/ 	.byte	0x04, 0x17
        /*004a*/ 	.short	(.L_19 - .L_18)
.L_18:
        /*004c*/ 	.word	0x00000000
        /*0050*/ 	.short	0x0005
        /*0052*/ 	.short	0x0028
        /*0054*/ 	.byte	0x00, 0xf4, 0x21, 0x00


	//----- nvinfo : EIATTR_KPARAM_INFO
	.align		4
.L_19:
        /*0058*/ 	.byte	0x04, 0x17
        /*005a*/ 	.short	(.L_21 - .L_20)
.L_20:
        /*005c*/ 	.word	0x00000000
        /*0060*/ 	.short	0x0004
        /*0062*/ 	.short	0x0020
        /*0064*/ 	.byte	0x00, 0xf4, 0x21, 0x00


	//----- nvinfo : EIATTR_KPARAM_INFO
	.align		4
.L_21:
        /*0068*/ 	.byte	0x04, 0x17
        /*006a*/ 	.short	(.L_23 - .L_22)
.L_22:
        /*006c*/ 	.word	0x00000000
        /*0070*/ 	.short	0x0003
        /*0072*/ 	.short	0x0018
        /*0074*/ 	.byte	0x00, 0xf4, 0x21, 0x00


	//----- nvinfo : EIATTR_KPARAM_INFO
	.align		4
.L_23:
        /*0078*/ 	.byte	0x04, 0x17
        /*007a*/ 	.short	(.L_25 - .L_24)
.L_24:
        /*007c*/ 	.word	0x00000000
        /*0080*/ 	.short	0x0002
        /*0082*/ 	.short	0x0010
        /*0084*/ 	.byte	0x00, 0xf4, 0x21, 0x00


	//----- nvinfo : EIATTR_KPARAM_INFO
	.align		4
.L_25:
        /*0088*/ 	.byte	0x04, 0x17
        /*008a*/ 	.short	(.L_27 - .L_26)
.L_26:
        /*008c*/ 	.word	0x00000000
        /*0090*/ 	.short	0x0001
        /*0092*/ 	.short	0x0008
        /*0094*/ 	.byte	0x00, 0xf4, 0x21, 0x00


	//----- nvinfo : EIATTR_KPARAM_INFO
	.align		4
.L_27:
        /*0098*/ 	.byte	0x04, 0x17
        /*009a*/ 	.short	(.L_29 - .L_28)
.L_28:
        /*009c*/ 	.word	0x00000000
        /*00a0*/ 	.short	0x0000
        /*00a2*/ 	.short	0x0000
        /*00a4*/ 	.byte	0x00, 0xf4, 0x21, 0x00


	//----- nvinfo : EIATTR_SPARSE_MMA_MASK
	.align		4
.L_29:
        /*00a8*/ 	.byte	0x03, 0x50
        /*00aa*/ 	.short	0x0000


	//----- nvinfo : EIATTR_MAXREG_COUNT
	.align		4
        /*00ac*/ 	.byte	0x03, 0x1b
        /*00ae*/ 	.short	0x00ff


	//----- nvinfo : EIATTR_EXIT_INSTR_OFFSETS
	.align		4
        /*00b0*/ 	.byte	0x04, 0x1c
        /*00b2*/ 	.short	(.L_31 - .L_30)


	//   ....[0]....
.L_30:
        /*00b4*/ 	.word	0x00000ca0


	//   ....[1]....
        /*00b8*/ 	.word	0x00000d00


	//----- nvinfo : EIATTR_REQNTID
	.align		4
.L_31:
        /*00bc*/ 	.byte	0x04, 0x10
        /*00be*/ 	.short	(.L_33 - .L_32)
.L_32:
        /*00c0*/ 	.word	0x00000080
        /*00c4*/ 	.word	0x00000001
        /*00c8*/ 	.word	0x00000001


	//----- nvinfo : EIATTR_CBANK_PARAM_SIZE
	.align		4
.L_33:
        /*00cc*/ 	.byte	0x03, 0x19
        /*00ce*/ 	.short	0x0048


	//----- nvinfo : EIATTR_PARAM_CBANK
	.align		4
        /*00d0*/ 	.byte	0x04, 0x0a
        /*00d2*/ 	.short	(.L_35 - .L_34)
	.align		4
.L_34:
        /*00d4*/ 	.word	index@(.nv.constant0.triton_poi_fused_add_convolution_mul_23)
        /*00d8*/ 	.short	0x0210
        /*00da*/ 	.short	0x0048


	//----- nvinfo : EIATTR_SW_WAR
	.align		4
.L_35:
        /*00dc*/ 	.byte	0x04, 0x36
        /*00de*/ 	.short	(.L_37 - .L_36)
.L_36:
        /*00e0*/ 	.word	0x00000008
.L_37:


//--------------------- .nv.callgraph             --------------------------
	.section	.nv.callgraph,"",@"SHT_CUDA_CALLGRAPH"
	.align	4
	.sectionentsize	8
	.align		4
        /*0000*/ 	.word	0x00000000
	.align		4
        /*0004*/ 	.word	0xffffffff
	.align		4
        /*0008*/ 	.word	0x00000000
	.align		4
        /*000c*/ 	.word	0xfffffffe
	.align		4
        /*0010*/ 	.word	0x00000000
	.align		4
        /*0014*/ 	.word	0xfffffffd
	.align		4
        /*0018*/ 	.word	0x00000000
	.align		4
        /*001c*/ 	.word	0xfffffffc


//--------------------- .text.triton_poi_fused_add_convolution_mul_23 --------------------------
	.section	.text.triton_poi_fused_add_convolution_mul_23,"ax",@progbits
	.sectionflags	@"SHF_BARRIERS=1"
	.align	128
        .global         triton_poi_fused_add_convolution_mul_23
        .type           triton_poi_fused_add_convolution_mul_23,@function
        .size           triton_poi_fused_add_convolution_mul_23,(.L_x_1 - triton_poi_fused_add_convolution_mul_23)
        .other          triton_poi_fused_add_convolution_mul_23,@"STO_CUDA_ENTRY STV_DEFAULT"
triton_poi_fused_add_convolution_mul_23:
.text.triton_poi_fused_add_convolution_mul_23:
[----:B------:R-:W0:Y:S01]  /*0000*/  LDC R1, c[0x0][0x28] ;  /* 0x00000a00ff017b82 */ /* 0x000e220000000800 */
[----:B------:R-:W1:Y:S07]  /*0010*/  S2R R2, SR_TID.X ;  /* 0x0000000000027919 */ /* 0x000e6e0000002100 */
[----:B------:R-:W2:Y:S01]  /*0020*/  LDC.64 R42, c[0x0][0x210] ;  /* 0x00008400ff2a7b82 */ /* 0x000ea20000000a00 */
[----:B------:R-:W-:Y:S02]  /*0030*/  CS2R R28, SRZ ;  /* 0x00000000001c7805 */ /* 0x000fe4000001ff00 */
[----:B------:R-:W-:Y:S01]  /*0040*/  CS2R R30, SRZ ;  /* 0x00000000001e7805 */ /* 0x000fe2000001ff00 */
[----:B------:R-:W3:Y:S01]  /*0050*/  S2R R17, SR_CTAID.X ;  /* 0x0000000000117919 */ /* 0x000ee20000002500 */
[----:B------:R-:W-:Y:S01]  /*0060*/  ULDC.64 UR6, c[0x0][0x208] ;  /* 0x0000820000067ab9 */ /* 0x000fe20000000a00 */
[----:B------:R-:W4:Y:S01]  /*0070*/  S2R R3, SR_CTAID.Y ;  /* 0x0000000000037919 */ /* 0x000f220000002600 */
[----:B------:R-:W-:-:S02]  /*0080*/  CS2R R20, SRZ ;  /* 0x0000000000147805 */ /* 0x000fc4000001ff00 */
[----:B------:R-:W-:Y:S01]  /*0090*/  CS2R R22, SRZ ;  /* 0x0000000000167805 */ /* 0x000fe2000001ff00 */
[----:B------:R-:W5:Y:S01]  /*00a0*/  S2UR UR5, SR_CgaCtaId ;  /* 0x00000000000579c3 */ /* 0x000f620000008800 */
[----:B------:R-:W-:-:S07]  /*00b0*/  UMOV UR4, 0x400 ;  /* 0x0000040000047882 */ /* 0x000fce0000000000 */
[----:B------:R-:W5:Y:S01]  /*00c0*/  LDC.64 R10, c[0x0][0x218] ;  /* 0x00008600ff0a7b82 */ /* 0x000f620000000a00 */
[----:B------:R-:W-:Y:S01]  /*00d0*/  HFMA2.MMA R16, -RZ, RZ, 0, 0 ;  /* 0x00000000ff107435 */ /* 0x000fe200000001ff */
[----:B------:R-:W-:-:S06]  /*00e0*/  MOV R25, RZ ;  /* 0x000000ff00197202 */ /* 0x000fcc0000000f00 */
[----:B------:R-:W5:Y:S01]  /*00f0*/  LDC.64 R26, c[0x0][0x238] ;  /* 0x00008e00ff1a7b82 */ /* 0x000f620000000a00 */
[----:B-1----:R-:W-:Y:S02]  /*0100*/  SHF.R.U32.HI R5, RZ, 0x5, R2 ;  /* 0x00000005ff057819 */ /* 0x002fe40000011602 */
[----:B------:R-:W-:Y:S02]  /*0110*/  SHF.L.U32 R0, R2, 0x2, RZ ;  /* 0x0000000202007819 */ /* 0x000fe400000006ff */
[----:B---3--:R-:W-:Y:S02]  /*0120*/  SHF.L.U32 R17, R17, 0x7, RZ ;  /* 0x0000000711117819 */ /* 0x008fe400000006ff */
[----:B------:R-:W-:Y:S02]  /*0130*/  SGXT.U32 R5, R5, 0x2 ;  /* 0x000000020505781a */ /* 0x000fe40000000000 */
[----:B----4-:R-:W-:Y:S02]  /*0140*/  SHF.L.U32 R24, R3, 0x3, RZ ;  /* 0x0000000303187819 */ /* 0x010fe400000006ff */
[----:B------:R-:W-:-:S02]  /*0150*/  LOP3.LUT R4, R17, 0x7c, R0, 0xf8, !PT ;  /* 0x0000007c11047812 */ /* 0x000fc400078ef800 */
[----:B------:R-:W-:Y:S02]  /*0160*/  LOP3.LUT R5, R24, R5, RZ, 0xfc, !PT ;  /* 0x0000000518057212 */ /* 0x000fe400078efcff */
[----:B------:R-:W-:Y:S02]  /*0170*/  ISETP.GE.AND P1, PT, R4, 0x80, PT ;  /* 0x000000800400780c */ /* 0x000fe40003f26270 */
[----:B------:R-:W-:-:S04]  /*0180*/  LEA R19, R5, R4, 0x7 ;  /* 0x0000000405137211 */ /* 0x000fc800078e38ff */
[----:B------:R-:W-:Y:S01]  /*0190*/  IADD3 R9, R19, 0x200, RZ ;  /* 0x0000020013097810 */ /* 0x000fe20007ffe0ff */
[----:B--2---:R-:W-:-:S06]  /*01a0*/  IMAD.WIDE R44, R19, 0x4, R42 ;  /* 0x00000004132c7825 */ /* 0x004fcc00078e022a */
[----:B------:R-:W2:Y:S01]  /*01b0*/  @!P1 LDG.E.EL.128 R28, desc[UR6][R44.64] ;  /* 0x000000062c1c9981 */ /* 0x000ea2000c2e1d00 */
[----:B------:R-:W-:-:S05]  /*01c0*/  IMAD.WIDE R42, R9, 0x4, R42 ;  /* 0x00000004092a7825 */ /* 0x000fca00078e022a */
[----:B------:R-:W3:Y:S01]  /*01d0*/  @!P1 LDG.E.EL.128 R20, desc[UR6][R42.64] ;  /* 0x000000062a149981 */ /* 0x000ee2000c2e1d00 */
[----:B------:R-:W-:Y:S01]  /*01e0*/  SHF.R.U32.HI R5, RZ, 0x7, R0 ;  /* 0x00000007ff057819 */ /* 0x000fe20000011600 */
[----:B-----5:R-:W-:Y:S01]  /*01f0*/  UPRMT UR4, UR5, 0x654, UR4 ;  /* 0x0000065405047896 */ /* 0x020fe20008000004 */
[----:B------:R-:W-:Y:S02]  /*0200*/  LOP3.LUT R40, R0, 0x1fc, RZ, 0xc0, !PT ;  /* 0x000001fc00287812 */ /* 0x000fe400078ec0ff */
[----:B------:R-:W-:Y:S02]  /*0210*/  SGXT.U32 R5, R5, 0x2 ;  /* 0x000000020505781a */ /* 0x000fe40000000000 */
[----:B------:R-:W-:Y:S02]  /*0220*/  LOP3.LUT R4, R17, 0x7f, R2, 0xf8, !PT ;  /* 0x0000007f11047812 */ /* 0x000fe400078ef802 */
[----:B------:R-:W-:Y:S02]  /*0230*/  LEA R7, R5, UR4, 0x2 ;  /* 0x0000000405077c11 */ /* 0x000fe4000f8e10ff */
[----:B------:R-:W-:Y:S01]  /*0240*/  LOP3.LUT R41, R5, 0x1fc, R0, 0xf8, !PT ;  /* 0x000001fc05297812 */ /* 0x000fe200078ef800 */
[----:B0-----:R-:W-:Y:S01]  /*0250*/  IMAD.WIDE R10, R4, 0x4, R10 ;  /* 0x00000004040a7825 */ /* 0x001fe200078e020a */
[----:B------:R-:W-:-:S02]  /*0260*/  LOP3.LUT R5, R2, 0x7f, RZ, 0xc0, !PT ;  /* 0x0000007f02057812 */ /* 0x000fc400078ec0ff */
[----:B------:R-:W-:Y:S01]  /*0270*/  LEA R41, R41, UR4, 0x2 ;  /* 0x0000000429297c11 */ /* 0x000fe2000f8e10ff */
[----:B------:R-:W-:Y:S01]  /*0280*/  IMAD R40, R40, 0x4, R7 ;  /* 0x0000000428287824 */ /* 0x000fe200078e0207 */
[----:B------:R-:W-:Y:S01]  /*0290*/  LEA R5, R5, UR4, 0x2 ;  /* 0x0000000405057c11 */ /* 0x000fe2000f8e10ff */
[----:B------:R-:W0:Y:S01]  /*02a0*/  LDC.64 R6, c[0x0][0x220] ;  /* 0x00008800ff067b82 */ /* 0x000e220000000a00 */
[C---:B------:R-:W-:Y:S01]  /*02b0*/  ISETP.GE.AND P0, PT, R4.reuse, 0x80, PT ;  /* 0x000000800400780c */ /* 0x040fe20003f06270 */
[----:B0-----:R-:W-:-:S06]  /*02c0*/  IMAD.WIDE R14, R4, 0x4, R6 ;  /* 0x00000004040e7825 */ /* 0x001fcc00078e0206 */
[----:B------:R-:W0:Y:S02]  /*02d0*/  LDC.64 R6, c[0x0][0x228] ;  /* 0x00008a00ff067b82 */ /* 0x000e240000000a00 */
[----:B0-----:R-:W-:-:S04]  /*02e0*/  IMAD.WIDE R18, R19, 0x4, R6 ;  /* 0x0000000413127825 */ /* 0x001fc800078e0206 */
[----:B------:R-:W-:Y:S01]  /*02f0*/  IMAD.WIDE R6, R9, 0x4, R6 ;  /* 0x0000000409067825 */ /* 0x000fe200078e0206 */
[----:B------:R-:W-:Y:S02]  /*0300*/  CS2R R8, SRZ ;  /* 0x0000000000087805 */ /* 0x000fe4000001ff00 */
[----:B------:R-:W-:Y:S01]  /*0310*/  CS2R R12, SRZ ;  /* 0x00000000000c7805 */ /* 0x000fe2000001ff00 */
[----:B--2---:R-:W-:Y:S04]  /*0320*/  STS [R41], R28 ;  /* 0x0000001c29007388 */ /* 0x004fe80000000800 */
[----:B------:R-:W-:Y:S04]  /*0330*/  STS [R40+0x4], R29 ;  /* 0x0000041d28007388 */ /* 0x000fe80000000800 */
[----:B------:R-:W-:Y:S04]  /*0340*/  STS [R40+0x8], R30 ;  /* 0x0000081e28007388 */ /* 0x000fe80000000800 */
[----:B------:R-:W-:Y:S01]  /*0350*/  STS [R40+0xc], R31 ;  /* 0x00000c1f28007388 */ /* 0x000fe20000000800 */
[----:B------:R-:W-:Y:S06]  /*0360*/  BAR.SYNC.DEFER_BLOCKING 0x0 ;  /* 0x0000000000007b1d */ /* 0x000fec0000010000 */
[----:B------:R-:W0:Y:S04]  /*0370*/  LDS R32, [R5] ;  /* 0x0000000005207984 */ /* 0x000e280000000800 */
[----:B------:R-:W1:Y:S04]  /*0380*/  LDS R33, [R5+0x204] ;  /* 0x0002040005217984 */ /* 0x000e680000000800 */
[----:B------:R-:W2:Y:S04]  /*0390*/  LDS R34, [R5+0x408] ;  /* 0x0004080005227984 */ /* 0x000ea80000000800 */
[----:B------:R-:W4:Y:S01]  /*03a0*/  LDS R35, [R5+0x60c] ;  /* 0x00060c0005237984 */ /* 0x000f220000000800 */
[----:B------:R-:W-:Y:S06]  /*03b0*/  BAR.SYNC.DEFER_BLOCKING 0x0 ;  /* 0x0000000000007b1d */ /* 0x000fec0000010000 */
[----:B---3--:R-:W-:Y:S04]  /*03c0*/  STS [R41], R20 ;  /* 0x0000001429007388 */ /* 0x008fe80000000800 */
[----:B------:R-:W-:Y:S04]  /*03d0*/  STS [R40+0x4], R21 ;  /* 0x0000041528007388 */ /* 0x000fe80000000800 */
[----:B------:R-:W-:Y:S04]  /*03e0*/  STS [R40+0x8], R22 ;  /* 0x0000081628007388 */ /* 0x000fe80000000800 */
[----:B------:R-:W-:Y:S01]  /*03f0*/  STS [R40+0xc], R23 ;  /* 0x00000c1728007388 */ /* 0x000fe20000000800 */
[----:B------:R-:W-:Y:S06]  /*0400*/  BAR.SYNC.DEFER_BLOCKING 0x0 ;  /* 0x0000000000007b1d */ /* 0x000fec0000010000 */
[----:B------:R3:W5:Y:S04]  /*0410*/  @!P0 LDG.E.EL R16, desc[UR6][R10.64] ;  /* 0x000000060a108981 */ /* 0x000768000c2e1900 */
[----:B------:R0:W4:Y:S01]  /*0420*/  @!P0 LDG.E.EL R25, desc[UR6][R14.64] ;  /* 0x000000060e198981 */ /* 0x000122000c2e1900 */
[----:B------:R-:W-:-:S03]  /*0430*/  IMAD.WIDE R26, R4, 0x4, R26 ;  /* 0x00000004041a7825 */ /* 0x000fc600078e021a */
[----:B------:R-:W1:Y:S01]  /*0440*/  LDS R36, [R5] ;  /* 0x0000000005247984 */ /* 0x000e620000000800 */
[----:B---3--:R-:W-:-:S03]  /*0450*/  CS2R R10, SRZ ;  /* 0x00000000000a7805 */ /* 0x008fc6000001ff00 */
[----:B------:R-:W3:Y:S01]  /*0460*/  LDS R37, [R5+0x204] ;  /* 0x0002040005257984 */ /* 0x000ee20000000800 */
[----:B0-----:R-:W-:-:S03]  /*0470*/  CS2R R14, SRZ ;  /* 0x00000000000e7805 */ /* 0x001fc6000001ff00 */
[----:B------:R0:W3:Y:S04]  /*0480*/  @!P1 LDG.E.EL.128 R8, desc[UR6][R18.64] ;  /* 0x0000000612089981 */ /* 0x0000e8000c2e1d00 */
[----:B------:R2:W3:Y:S04]  /*0490*/  @!P1 LDG.E.EL.128 R12, desc[UR6][R6.64] ;  /* 0x00000006060c9981 */ /* 0x0004e8000c2e1d00 */
[----:B------:R-:W1:Y:S01]  /*04a0*/  LDS R38, [R5+0x408] ;  /* 0x0004080005267984 */ /* 0x000e620000000800 */
[----:B0-----:R-:W0:Y:S03]  /*04b0*/  LDC.64 R18, c[0x0][0x240] ;  /* 0x00009000ff127b82 */ /* 0x001e260000000a00 */
[----:B------:R-:W0:Y:S01]  /*04c0*/  LDS R39, [R5+0x60c] ;  /* 0x00060c0005277984 */ /* 0x000e220000000800 */
[----:B--2---:R-:W-:-:S06]  /*04d0*/  CS2R R6, SRZ ;  /* 0x0000000000067805 */ /* 0x004fcc000001ff00 */
[----:B------:R-:W2:Y:S01]  /*04e0*/  @!P0 LDG.E.EL R6, desc[UR6][R26.64] ;  /* 0x000000061a068981 */ /* 0x000ea2000c2e1900 */
[----:B0-----:R-:W-:-:S05]  /*04f0*/  IMAD.WIDE R18, R4, 0x4, R18 ;  /* 0x0000000404127825 */ /* 0x001fca00078e0212 */
[----:B------:R0:W2:Y:S02]  /*0500*/  @!P0 LDG.E.EL R7, desc[UR6][R18.64] ;  /* 0x0000000612078981 */ /* 0x0000a4000c2e1900 */
[----:B0-----:R-:W0:Y:S02]  /*0510*/  LDC.64 R18, c[0x0][0x230] ;  /* 0x00008c00ff127b82 */ /* 0x001e240000000a00 */
[----:B0-----:R-:W-:Y:S01]  /*0520*/  IMAD.WIDE R18, R4, 0x4, R18 ;  /* 0x0000000404127825 */ /* 0x001fe200078e0212 */
[----:B------:R-:W-:-:S10]  /*0530*/  HFMA2.MMA R4, -RZ, RZ, 0, 0 ;  /* 0x00000000ff047435 */ /* 0x000fd400000001ff */
[----:B------:R0:W2:Y:S01]  /*0540*/  @!P0 LDG.E.EL R4, desc[UR6][R18.64] ;  /* 0x0000000612048981 */ /* 0x0000a2000c2e1900 */
[----:B------:R-:W-:Y:S02]  /*0550*/  SHF.R.U32.HI R26, RZ, 0x1, R2 ;  /* 0x00000001ff1a7819 */ /* 0x000fe40000011602 */
[----:B------:R-:W-:Y:S01]  /*0560*/  LOP3.LUT R2, R24, 0x4, R0, 0xf8, !PT ;  /* 0x0000000418027812 */ /* 0x000fe200078ef800 */
[----:B------:R-:W-:Y:S01]  /*0570*/  BAR.SYNC.DEFER_BLOCKING 0x0 ;  /* 0x0000000000007b1d */ /* 0x000fe20000010000 */
[----:B------:R-:W-:Y:S02]  /*0580*/  LOP3.LUT R24, R0, 0x7c, RZ, 0xc0, !PT ;  /* 0x0000007c00187812 */ /* 0x000fe400078ec0ff */
[----:B------:R-:W-:Y:S02]  /*0590*/  SGXT.U32 R26, R26, 0x6 ;  /* 0x000000061a1a781a */ /* 0x000fe40000000000 */
[----:B------:R-:W-:Y:S02]  /*05a0*/  LEA R24, R24, UR4, 0x2 ;  /* 0x0000000418187c11 */ /* 0x000fe4000f8e10ff */
[----:B------:R-:W-:-:S02]  /*05b0*/  LOP3.LUT R0, R17, R26, RZ, 0xfc, !PT ;  /* 0x0000001a11007212 */ /* 0x000fc400078efcff */
[----:B------:R-:W-:-:S04]  /*05c0*/  SHF.R.S32.HI R3, RZ, 0x1c, R3 ;  /* 0x0000001cff037819 */ /* 0x000fc80000011403 */
[----:B------:R-:W-:-:S04]  /*05d0*/  SGXT R3, R3, 0x1 ;  /* 0x000000010303781a */ /* 0x000fc80000000200 */
[----:B------:R-:W-:Y:S01]  /*05e0*/  LEA.HI R3, R3, R2, RZ, 0x8 ;  /* 0x0000000203037211 */ /* 0x000fe200078f40ff */
[----:B-----5:R-:W-:Y:S01]  /*05f0*/  STS [R5], R16 ;  /* 0x0000001005007388 */ /* 0x020fe20000000800 */
[--C-:B------:R-:W-:Y:S01]  /*0600*/  FADD R32, R32, R16.reuse ;  /* 0x0000001020207221 */ /* 0x100fe20000000000 */
[--C-:B-1----:R-:W-:Y:S01]  /*0610*/  FADD R33, R33, R16.reuse ;  /* 0x0000001021217221 */ /* 0x102fe20000000000 */
[--C-:B------:R-:W-:Y:S01]  /*0620*/  FADD R34, R34, R16.reuse ;  /* 0x0000001022227221 */ /* 0x100fe20000000000 */
[--C-:B----4-:R-:W-:Y:S01]  /*0630*/  FADD R35, R35, R16.reuse ;  /* 0x0000001023237221 */ /* 0x110fe20000000000 */
[--C-:B------:R-:W-:Y:S01]  /*0640*/  FADD R36, R36, R16.reuse ;  /* 0x0000001024247221 */ /* 0x100fe20000000000 */
[--C-:B---3--:R-:W-:Y:S01]  /*0650*/  FADD R37, R37, R16.reuse ;  /* 0x0000001025257221 */ /* 0x108fe20000000000 */
[--C-:B------:R-:W-:Y:S01]  /*0660*/  FADD R38, R38, R16.reuse ;  /* 0x0000001026267221 */ /* 0x100fe20000000000 */
[----:B------:R-:W-:Y:S01]  /*0670*/  FADD R39, R39, R16 ;  /* 0x0000001027277221 */ /* 0x000fe20000000000 */
[----:B------:R-:W-:Y:S06]  /*0680*/  BAR.SYNC.DEFER_BLOCKING 0x0 ;  /* 0x0000000000007b1d */ /* 0x000fec0000010000 */
[----:B0-----:R-:W0:Y:S02]  /*0690*/  LDS.128 R16, [R24] ;  /* 0x0000000018107984 */ /* 0x001e240000000c00 */
[----:B------:R-:W-:Y:S01]  /*06a0*/  BAR.SYNC.DEFER_BLOCKING 0x0 ;  /* 0x0000000000007b1d */ /* 0x000fe20000010000 */
[-CC-:B--2---:R-:W-:Y:S01]  /*06b0*/  FFMA R33, R33, R6.reuse, R7.reuse ;  /* 0x0000000621217223 */ /* 0x184fe20000000007 */
[-CC-:B------:R-:W-:Y:S01]  /*06c0*/  FFMA R34, R34, R6.reuse, R7.reuse ;  /* 0x0000000622227223 */ /* 0x180fe20000000007 */
[-CC-:B------:R-:W-:Y:S01]  /*06d0*/  FFMA R35, R35, R6.reuse, R7.reuse ;  /* 0x0000000623237223 */ /* 0x180fe20000000007 */
[-CC-:B------:R-:W-:Y:S01]  /*06e0*/  FFMA R38, R38, R6.reuse, R7.reuse ;  /* 0x0000000626267223 */ /* 0x180fe20000000007 */
[-CC-:B------:R-:W-:Y:S01]  /*06f0*/  FFMA R32, R32, R6.reuse, R7.reuse ;  /* 0x0000000620207223 */ /* 0x180fe20000000007 */
[-CC-:B------:R-:W-:Y:S01]  /*0700*/  FFMA R36, R36, R6.reuse, R7.reuse ;  /* 0x0000000624247223 */ /* 0x180fe20000000007 */
[----:B------:R-:W-:Y:S01]  /*0710*/  STS [R5], R25 ;  /* 0x0000001905007388 */ /* 0x000fe20000000800 */
[-CC-:B------:R-:W-:Y:S01]  /*0720*/  FFMA R37, R37, R6.reuse, R7.reuse ;  /* 0x0000000625257223 */ /* 0x180fe20000000007 */
[----:B------:R-:W-:Y:S01]  /*0730*/  FFMA R39, R39, R6, R7 ;  /* 0x0000000627277223 */ /* 0x000fe20000000007 */
[----:B------:R-:W-:Y:S01]  /*0740*/  BAR.SYNC.DEFER_BLOCKING 0x0 ;  /* 0x0000000000007b1d */ /* 0x000fe20000010000 */
[C---:B0-----:R-:W-:Y:S01]  /*0750*/  FADD R28, R16.reuse, R28 ;  /* 0x0000001c101c7221 */ /* 0x041fe20000000000 */
[C---:B------:R-:W-:Y:S01]  /*0760*/  FADD R29, R17.reuse, R29 ;  /* 0x0000001d111d7221 */ /* 0x040fe20000000000 */
[----:B------:R-:W-:Y:S01]  /*0770*/  FADD R16, R16, R20 ;  /* 0x0000001410107221 */ /* 0x000fe20000000000 */
[----:B------:R-:W-:Y:S01]  /*0780*/  FADD R17, R17, R21 ;  /* 0x0000001511117221 */ /* 0x000fe20000000000 */
[C---:B------:R-:W-:Y:S01]  /*0790*/  FADD R30, R18.reuse, R30 ;  /* 0x0000001e121e7221 */ /* 0x040fe20000000000 */
[----:B------:R-:W-:Y:S01]  /*07a0*/  FADD R18, R18, R22 ;  /* 0x0000001612127221 */ /* 0x000fe20000000000 */
[C---:B------:R-:W-:Y:S01]  /*07b0*/  FADD R31, R19.reuse, R31 ;  /* 0x0000001f131f7221 */ /* 0x040fe20000000000 */
[----:B------:R-:W-:Y:S01]  /*07c0*/  FADD R19, R19, R23 ;  /* 0x0000001713137221 */ /* 0x000fe20000000000 */
[----:B------:R-:W0:Y:S02]  /*07d0*/  LDS.128 R24, [R24] ;  /* 0x0000000018187984 */ /* 0x000e240000000c00 */
[----:B0-----:R-:W-:Y:S01]  /*07e0*/  FMUL R20, R24, R8 ;  /* 0x0000000818147220 */ /* 0x001fe20000400000 */
[----:B------:R-:W-:Y:S01]  /*07f0*/  BAR.SYNC.DEFER_BLOCKING 0x0 ;  /* 0x0000000000007b1d */ /* 0x000fe20000010000 */
[----:B------:R-:W-:Y:S01]  /*0800*/  FMUL R21, R26, R10 ;  /* 0x0000000a1a157220 */ /* 0x000fe20000400000 */
[----:B------:R-:W-:Y:S01]  /*0810*/  FMUL R9, R25, R9 ;  /* 0x0000000919097220 */ /* 0x000fe20000400000 */
[----:B------:R-:W-:Y:S01]  /*0820*/  FMUL R10, R27, R11 ;  /* 0x0000000b1b0a7220 */ /* 0x000fe20000400000 */
[----:B------:R-:W-:Y:S01]  /*0830*/  FMUL R22, R24, R12 ;  /* 0x0000000c18167220 */ /* 0x000fe20000400000 */
[----:B------:R-:W-:Y:S01]  /*0840*/  FMUL R25, R25, R13 ;  /* 0x0000000d19197220 */ /* 0x000fe20000400000 */
[----:B------:R-:W-:Y:S01]  /*0850*/  FMUL R26, R26, R14 ;  /* 0x0000000e1a1a7220 */ /* 0x000fe20000400000 */
[----:B------:R-:W-:Y:S01]  /*0860*/  FMUL R27, R27, R15 ;  /* 0x0000000f1b1b7220 */ /* 0x000fe20000400000 */
[----:B------:R-:W0:Y:S01]  /*0870*/  S2R R8, SR_TID.X ;  /* 0x0000000000087919 */ /* 0x000e220000002100 */
[----:B------:R-:W-:Y:S04]  /*0880*/  STS [R41], R20 ;  /* 0x0000001429007388 */ /* 0x000fe80000000800 */
[----:B------:R0:W-:Y:S04]  /*0890*/  STS [R40+0x4], R9 ;  /* 0x0000040928007388 */ /* 0x0001e80000000800 */
[----:B------:R-:W-:Y:S04]  /*08a0*/  STS [R40+0x8], R21 ;  /* 0x0000081528007388 */ /* 0x000fe80000000800 */
[----:B------:R1:W-:Y:S01]  /*08b0*/  STS [R40+0xc], R10 ;  /* 0x00000c0a28007388 */ /* 0x0003e20000000800 */
[----:B------:R-:W-:Y:S01]  /*08c0*/  BAR.SYNC.DEFER_BLOCKING 0x0 ;  /* 0x0000000000007b1d */ /* 0x000fe20000010000 */
[C---:B0-----:R-:W-:Y:S01]  /*08d0*/  IMAD.SHL.U32 R9, R8.reuse, 0x8, RZ ;  /* 0x0000000808097824 */ /* 0x041fe200078e00ff */
[----:B------:R-:W-:-:S04]  /*08e0*/  SHF.L.U32 R8, R8, 0x2, RZ ;  /* 0x0000000208087819 */ /* 0x000fc800000006ff */
[----:B-1----:R-:W-:Y:S02]  /*08f0*/  LOP3.LUT R10, R9, 0x3f8, RZ, 0xc0, !PT ;  /* 0x000003f8090a7812 */ /* 0x002fe400078ec0ff */
[----:B------:R-:W-:Y:S01]  /*0900*/  LOP3.LUT R8, R8, 0x1fc, RZ, 0xc0, !PT ;  /* 0x000001fc08087812 */ /* 0x000fe200078ec0ff */
[----:B------:R-:W0:Y:S04]  /*0910*/  LDS R11, [R5] ;  /* 0x00000000050b7984 */ /* 0x000e280000000800 */
[----:B------:R-:W1:Y:S04]  /*0920*/  LDS R14, [R5+0x204] ;  /* 0x00020400050e7984 */ /* 0x000e680000000800 */
[----:B------:R-:W2:Y:S04]  /*0930*/  LDS R13, [R5+0x408] ;  /* 0x00040800050d7984 */ /* 0x000ea80000000800 */
[----:B------:R-:W3:Y:S01]  /*0940*/  LDS R12, [R5+0x60c] ;  /* 0x00060c00050c7984 */ /* 0x000ee20000000800 */
[----:B------:R-:W-:Y:S06]  /*0950*/  BAR.SYNC.DEFER_BLOCKING 0x0 ;  /* 0x0000000000007b1d */ /* 0x000fec0000010000 */
[----:B------:R4:W-:Y:S01]  /*0960*/  STS [R41], R22 ;  /* 0x0000001629007388 */ /* 0x0009e20000000800 */
[----:B0-----:R-:W-:-:S03]  /*0970*/  FADD R11, R11, R4 ;  /* 0x000000040b0b7221 */ /* 0x001fc60000000000 */
[----:B------:R0:W-:Y:S01]  /*0980*/  STS [R40+0x4], R25 ;  /* 0x0000041928007388 */ /* 0x0001e20000000800 */
[----:B-1----:R-:W-:-:S03]  /*0990*/  FADD R14, R14, R4 ;  /* 0x000000040e0e7221 */ /* 0x002fc60000000000 */
[----:B------:R-:W-:Y:S01]  /*09a0*/  STS [R40+0x8], R26 ;  /* 0x0000081a28007388 */ /* 0x000fe20000000800 */
[--C-:B--2---:R-:W-:Y:S01]  /*09b0*/  FADD R13, R13, R4.reuse ;  /* 0x000000040d0d7221 */ /* 0x104fe20000000000 */
[----:B----4-:R-:W-:Y:S02]  /*09c0*/  LEA R41, R10, UR4, 0x1 ;  /* 0x000000040a297c11 */ /* 0x010fe4000f8e08ff */
[----:B------:R-:W-:Y:S01]  /*09d0*/  STS [R40+0xc], R27 ;  /* 0x00000c1b28007388 */ /* 0x000fe20000000800 */
[----:B---3--:R-:W-:Y:S01]  /*09e0*/  FADD R12, R12, R4 ;  /* 0x000000040c0c7221 */ /* 0x008fe20000000000 */
[----:B------:R-:W-:Y:S01]  /*09f0*/  FADD R6, R13, R34 ;  /* 0x000000220d067221 */ /* 0x000fe20000000000 */
[----:B------:R-:W-:Y:S01]  /*0a00*/  LEA R10, R10, R41, 0x2 ;  /* 0x000000290a0a7211 */ /* 0x000fe200078e10ff */
[----:B------:R-:W-:Y:S01]  /*0a10*/  BAR.SYNC.DEFER_BLOCKING 0x0 ;  /* 0x0000000000007b1d */ /* 0x000fe20000010000 */
[----:B------:R-:W-:-:S07]  /*0a20*/  FADD R7, R12, R35 ;  /* 0x000000230c077221 */ /* 0x000fce0000000000 */
[----:B0-----:R-:W0:Y:S01]  /*0a30*/  LDC.64 R24, c[0x0][0x248] ;  /* 0x00009200ff187b82 */ /* 0x001e220000000a00 */
[----:B------:R-:W1:Y:S04]  /*0a40*/  LDS R21, [R5] ;  /* 0x0000000005157984 */ /* 0x000e680000000800 */
[----:B------:R-:W2:Y:S04]  /*0a50*/  LDS R20, [R5+0x204] ;  /* 0x0002040005147984 */ /* 0x000ea80000000800 */
[----:B------:R-:W3:Y:S04]  /*0a60*/  LDS R15, [R5+0x408] ;  /* 0x00040800050f7984 */ /* 0x000ee80000000800 */
[----:B------:R-:W4:Y:S01]  /*0a70*/  LDS R5, [R5+0x60c] ;  /* 0x00060c0005057984 */ /* 0x000f220000000800 */
[----:B------:R-:W-:Y:S01]  /*0a80*/  BAR.SYNC.DEFER_BLOCKING 0x0 ;  /* 0x0000000000007b1d */ /* 0x000fe20000010000 */
[----:B-1----:R-:W-:-:S05]  /*0a90*/  FADD R21, R21, R4 ;  /* 0x0000000415157221 */ /* 0x002fca0000000000 */
[----:B------:R-:W-:Y:S01]  /*0aa0*/  @!P1 STG.E.128 desc[UR6][R44.64], R28 ;  /* 0x0000001c2c009986 */ /* 0x000fe2000c101d06 */
[----:B--2---:R-:W-:Y:S01]  /*0ab0*/  FADD R20, R20, R4 ;  /* 0x0000000414147221 */ /* 0x004fe20000000000 */
[----:B------:R-:W-:Y:S02]  /*0ac0*/  FADD R12, R21, R36 ;  /* 0x00000024150c7221 */ /* 0x000fe40000000000 */
[----:B------:R-:W-:Y:S01]  /*0ad0*/  @!P1 STG.E.128 desc[UR6][R42.64], R16 ;  /* 0x000000102a009986 */ /* 0x000fe2000c101d06 */
[----:B------:R-:W-:Y:S01]  /*0ae0*/  ISETP.GE.AND P1, PT, R0, 0x80, PT ;  /* 0x000000800000780c */ /* 0x000fe20003f26270 */
[--C-:B---3--:R-:W-:Y:S01]  /*0af0*/  FADD R15, R15, R4.reuse ;  /* 0x000000040f0f7221 */ /* 0x108fe20000000000 */
[----:B------:R-:W-:Y:S01]  /*0b00*/  FADD R13, R20, R37 ;  /* 0x00000025140d7221 */ /* 0x000fe20000000000 */
[----:B----4-:R-:W-:Y:S01]  /*0b10*/  FADD R22, R5, R4 ;  /* 0x0000000405167221 */ /* 0x010fe20000000000 */
[----:B------:R-:W-:Y:S01]  /*0b20*/  FADD R5, R14, R33 ;  /* 0x000000210e057221 */ /* 0x000fe20000000000 */
[----:B------:R-:W-:Y:S01]  /*0b30*/  FADD R14, R15, R38 ;  /* 0x000000260f0e7221 */ /* 0x000fe20000000000 */
[----:B------:R-:W-:Y:S01]  /*0b40*/  FADD R4, R11, R32 ;  /* 0x000000200b047221 */ /* 0x000fe20000000000 */
[----:B------:R-:W-:Y:S01]  /*0b50*/  FADD R15, R22, R39 ;  /* 0x00000027160f7221 */ /* 0x000fe20000000000 */
[----:B------:R-:W-:-:S02]  /*0b60*/  LOP3.LUT R11, R9, 0x3f0, RZ, 0xc0, !PT ;  /* 0x000003f0090b7812 */ /* 0x000fc400078ec0ff */
[----:B------:R-:W-:Y:S01]  /*0b70*/  LOP3.LUT R9, R9, 0x400, RZ, 0xfc, !PT ;  /* 0x0000040009097812 */ /* 0x000fe200078efcff */
[----:B------:R-:W-:Y:S01]  /*0b80*/  STS.128 [R10], R4 ;  /* 0x000000040a007388 */ /* 0x000fe20000000c00 */
[----:B------:R-:W-:Y:S02]  /*0b90*/  IADD3 R11, R11, UR4, RZ ;  /* 0x000000040b0b7c10 */ /* 0x000fe4000fffe0ff */
[----:B------:R-:W-:Y:S01]  /*0ba0*/  LOP3.LUT R9, R9, 0x7f0, RZ, 0xc0, !PT ;  /* 0x000007f009097812 */ /* 0x000fe200078ec0ff */
[----:B------:R-:W-:Y:S01]  /*0bb0*/  STS.128 [R10+0x10], R12 ;  /* 0x0000100c0a007388 */ /* 0x000fe20000000c00 */
[----:B------:R-:W-:Y:S01]  /*0bc0*/  LEA R20, R8, R11, 0x2 ;  /* 0x0000000b08147211 */ /* 0x000fe200078e10ff */
[C---:B------:R-:W-:Y:S01]  /*0bd0*/  IMAD.SHL.U32 R11, R3.reuse, 0x80, RZ ;  /* 0x00000080030b7824 */ /* 0x040fe200078e00ff */
[----:B------:R-:W-:Y:S01]  /*0be0*/  LOP3.LUT R3, R3, 0xffffff00, RZ, 0xc0, !PT ;  /* 0xffffff0003037812 */ /* 0x000fe200078ec0ff */
[----:B------:R-:W-:Y:S01]  /*0bf0*/  BAR.SYNC.DEFER_BLOCKING 0x0 ;  /* 0x0000000000007b1d */ /* 0x000fe20000010000 */
[----:B------:R-:W-:-:S02]  /*0c00*/  IADD3 R9, R9, UR4, RZ ;  /* 0x0000000409097c10 */ /* 0x000fc4000fffe0ff */
[----:B------:R-:W-:Y:S02]  /*0c10*/  LOP3.LUT R11, R11, 0xffff8000, RZ, 0xc0, !PT ;  /* 0xffff80000b0b7812 */ /* 0x000fe400078ec0ff */
[----:B------:R-:W-:Y:S02]  /*0c20*/  LEA R9, R8, R9, 0x2 ;  /* 0x0000000908097211 */ /* 0x000fe400078e10ff */
[----:B------:R-:W-:Y:S02]  /*0c30*/  IADD3 R11, R11, R2, -R3 ;  /* 0x000000020b0b7210 */ /* 0x000fe40007ffe803 */
[C---:B------:R-:W-:Y:S02]  /*0c40*/  LOP3.LUT R2, R0.reuse, 0x40, RZ, 0xfc, !PT ;  /* 0x0000004000027812 */ /* 0x040fe400078efcff */
[----:B------:R-:W-:Y:S02]  /*0c50*/  LEA R3, R0, R11, 0x8 ;  /* 0x0000000b00037211 */ /* 0x000fe400078e40ff */
[----:B------:R-:W-:-:S03]  /*0c60*/  ISETP.GE.AND P0, PT, R2, 0x80, PT ;  /* 0x000000800200780c */ /* 0x000fc60003f06270 */
[----:B0-----:R-:W-:Y:S01]  /*0c70*/  IMAD.WIDE R2, R3, 0x4, R24 ;  /* 0x0000000403027825 */ /* 0x001fe200078e0218 */
[----:B------:R-:W0:Y:S04]  /*0c80*/  LDS.128 R20, [R20] ;  /* 0x0000000014147984 */ /* 0x000e280000000c00 */
[----:B0-----:R0:W-:Y:S05]  /*0c90*/  @!P1 STG.E.128 desc[UR6][R2.64], R20 ;  /* 0x0000001402009986 */ /* 0x0011ea000c101d06 */
[----:B0-----:R-:W-:Y:S05]  /*0ca0*/  @P0 EXIT ;  /* 0x000000000000094d */ /* 0x001fea0003800000 */
[----:B------:R-:W0:Y:S01]  /*0cb0*/  LDS.128 R4, [R9+0x800] ;  /* 0x0008000009047984 */ /* 0x000e220000000c00 */
[----:B------:R-:W-:-:S04]  /*0cc0*/  LOP3.LUT R0, R0, 0x40, RZ, 0xfc, !PT ;  /* 0x0000004000007812 */ /* 0x000fc800078efcff */
[----:B------:R-:W-:-:S05]  /*0cd0*/  LEA R11, R0, R11, 0x8 ;  /* 0x0000000b000b7211 */ /* 0x000fca00078e40ff */
[----:B------:R-:W-:-:S05]  /*0ce0*/  IMAD.WIDE R24, R11, 0x4, R24 ;  /* 0x000000040b187825 */ /* 0x000fca00078e0218 */
[----:B0-----:R-:W-:Y:S01]  /*0cf0*/  STG.E.128 desc[UR6][R24.64], R4 ;  /* 0x0000000418007986 */ /* 0x001fe2000c101d06 */
[----:B------:R-:W-:Y:S05]  /*0d00*/  EXIT ;  /* 0x000000000000794d */ /* 0x000fea0003800000 */
.L_x_0:
[----:B------:R-:W-:-:S00]  /*0d10*/  BRA `(.L_x_0) ;  /* 0xfffffffc00fc7947 */ /* 0x000fc0000383ffff */
[----:B------:R-:W-:-:S00]  /*0d20*/  NOP ;  /* 0x0000000000007918 */ /* 0x000fc00000000000 */
        /* <DEDUP_REMOVED lines=13> */
.L_x_1:


//--------------------- .nv.shared.triton_poi_fused_add_convolution_mul_23 --------------------------
	.section	.nv.shared.triton_poi_fused_add_convolution_mul_23,"aw",@nobits
	.sectionflags	@""
	.align	16
	.zero		1024


//--------------------- .nv.constant0.triton_poi_fused_add_convolution_mul_23 --------------------------
	.section	.nv.constant0.triton_poi_fused_add_convolution_mul_23,"a",@progbits
	.sectionflags	@""
	.align	4
.nv.constant0.triton_poi_fused_add_convolution_mul_23:
	.zero		600
